//
// Generated by NVIDIA NVVM Compiler
//
// Compiler Build ID: CL-36424714
// Cuda compilation tools, release 13.0, V13.0.88
// Based on NVVM 20.0.0
//

.version 9.0
.target sm_100
.address_size 64

	// .globl	_Z10atomic_redPKiPi

.visible .entry _Z10atomic_redPKiPi(
	.param .u64 .ptr .align 1 _Z10atomic_redPKiPi_param_0,
	.param .u64 .ptr .align 1 _Z10atomic_redPKiPi_param_1
)
{


	ret;

}
	// .globl	_Z8reduce_aPiS_
.visible .entry _Z8reduce_aPiS_(
	.param .u64 .ptr .align 1 _Z8reduce_aPiS__param_0,
	.param .u64 .ptr .align 1 _Z8reduce_aPiS__param_1
)
{


	ret;

}
	// .globl	_Z9reduce_wsPiS_
.visible .entry _Z9reduce_wsPiS_(
	.param .u64 .ptr .align 1 _Z9reduce_wsPiS__param_0,
	.param .u64 .ptr .align 1 _Z9reduce_wsPiS__param_1
)
{


	ret;

}


// ===== COMPILED SASS (sm_100) =====

	.target	sm_100

	.elftype	@"ET_EXEC"


//--------------------- .note.nv.tkinfo           --------------------------
	.section	.note.nv.tkinfo,"",@"SHT_NOTE"
	.sectionflags	@"SHF_NOTE_NV_TKINFO"
	.tkinfo
        /*0018*/ 	.word	0x00000002
        /*0030*/ 	.string	""
        /*0030*/ 	.string	"ptxas"
        /*0030*/ 	.string	"Cuda compilation tools, release 13.0, V13.0.88"
        /*0030*/ 	.string	"Build cuda_13.0.r13.0/compiler.36424714_0"
        /*0030*/ 	.string	"-arch sm_100 -m 64 "



//--------------------- .note.nv.cuinfo           --------------------------
	.section	.note.nv.cuinfo,"",@"SHT_NOTE"
	.sectionflags	@"SHF_NOTE_NV_CUINFO"
        /*0018*/ 	.short	0x0002
        /*001a*/ 	.short	0x0064
        /*001c*/ 	.short	0x0082
	.zero		2


//--------------------- .nv.info                  --------------------------
	.section	.nv.info,"",@"SHT_CUDA_INFO"
	.align	4


	//----- nvinfo : EIATTR_REGCOUNT
	.align		4
        /*0000*/ 	.byte	0x04, 0x2f
        /*0002*/ 	.short	(.L_1 - .L_0)
	.align		4
.L_0:
        /*0004*/ 	.word	index@(_Z10atomic_redPKiPi)
        /*0008*/ 	.word	0x00000004


	//----- nvinfo : EIATTR_FRAME_SIZE
	.align		4
.L_1:
        /*000c*/ 	.byte	0x04, 0x11
        /*000e*/ 	.short	(.L_3 - .L_2)
	.align		4
.L_2:
        /*0010*/ 	.word	index@(_Z10atomic_redPKiPi)
        /*0014*/ 	.word	0x00000000


	//----- nvinfo : EIATTR_REGCOUNT
	.align		4
.L_3:
        /*0018*/ 	.byte	0x04, 0x2f
        /*001a*/ 	.short	(.L_5 - .L_4)
	.align		4
.L_4:
        /*001c*/ 	.word	index@(_Z8reduce_aPiS_)
        /*0020*/ 	.word	0x00000004


	//----- nvinfo : EIATTR_FRAME_SIZE
	.align		4
.L_5:
        /*0024*/ 	.byte	0x04, 0x11
        /*0026*/ 	.short	(.L_7 - .L_6)
	.align		4
.L_6:
        /*0028*/ 	.word	index@(_Z8reduce_aPiS_)
        /*002c*/ 	.word	0x00000000


	//----- nvinfo : EIATTR_REGCOUNT
	.align		4
.L_7:
        /*0030*/ 	.byte	0x04, 0x2f
        /*0032*/ 	.short	(.L_9 - .L_8)
	.align		4
.L_8:
        /*0034*/ 	.word	index@(_Z9reduce_wsPiS_)
        /*0038*/ 	.word	0x00000004


	//----- nvinfo : EIATTR_FRAME_SIZE
	.align		4
.L_9:
        /*003c*/ 	.byte	0x04, 0x11
        /*003e*/ 	.short	(.L_11 - .L_10)
	.align		4
.L_10:
        /*0040*/ 	.word	index@(_Z9reduce_wsPiS_)
        /*0044*/ 	.word	0x00000000


	//----- nvinfo : EIATTR_MIN_STACK_SIZE
	.align		4
.L_11:
        /*0048*/ 	.byte	0x04, 0x12
        /*004a*/ 	.short	(.L_13 - .L_12)
	.align		4
.L_12:
        /*004c*/ 	.word	index@(_Z9reduce_wsPiS_)
        /*0050*/ 	.word	0x00000000


	//----- nvinfo : EIATTR_MIN_STACK_SIZE
	.align		4
.L_13:
        /*0054*/ 	.byte	0x04, 0x12
        /*0056*/ 	.short	(.L_15 - .L_14)
	.align		4
.L_14:
        /*0058*/ 	.word	index@(_Z8reduce_aPiS_)
        /*005c*/ 	.word	0x00000000


	//----- nvinfo : EIATTR_MIN_STACK_SIZE
	.align		4
.L_15:
        /*0060*/ 	.byte	0x04, 0x12
        /*0062*/ 	.short	(.L_17 - .L_16)
	.align		4
.L_16:
        /*0064*/ 	.word	index@(_Z10atomic_redPKiPi)
        /*0068*/ 	.word	0x00000000
.L_17:


//--------------------- .nv.compat                --------------------------
	.section	.nv.compat,"",@"SHT_CUDA_COMPAT_INFO"
	.align	4
        /*0000*/ 	.byte	0x02, 0x09, 0x00, 0x00, 0x02, 0x02, 0x01, 0x00, 0x02, 0x05, 0x05, 0x00, 0x03, 0x07, 0x01, 0x01
        /*0010*/ 	.byte	0x02, 0x03, 0x00, 0x00, 0x02, 0x06, 0x01, 0x00, 0x04, 0x0b, 0x08, 0x00, 0x09, 0x00, 0x00, 0x00
        /*0020*/ 	.byte	0x00, 0x00, 0x00, 0x00


//--------------------- .nv.info._Z9reduce_wsPiS_ --------------------------
	.section	.nv.info._Z9reduce_wsPiS_,"",@"SHT_CUDA_INFO"
	.sectionflags	@""
	.align	4


	//----- nvinfo : EIATTR_CUDA_API_VERSION
	.align		4
        /*0000*/ 	.byte	0x04, 0x37
        /*0002*/ 	.short	(.L_19 - .L_18)
.L_18:
        /*0004*/ 	.word	0x00000082


	//----- nvinfo : EIATTR_KPARAM_INFO
	.align		4
.L_19:
        /*0008*/ 	.byte	0x04, 0x17
        /*000a*/ 	.short	(.L_21 - .L_20)
.L_20:
        /*000c*/ 	.word	0x00000000
        /*0010*/ 	.short	0x0001
        /*0012*/ 	.short	0x0008
        /*0014*/ 	.byte	0x00, 0xf5, 0x21, 0x00


	//----- nvinfo : EIATTR_KPARAM_INFO
	.align		4
.L_21:
        /*0018*/ 	.byte	0x04, 0x17
        /*001a*/ 	.short	(.L_23 - .L_22)
.L_22:
        /*001c*/ 	.word	0x00000000
        /*0020*/ 	.short	0x0000
        /*0022*/ 	.short	0x0000
        /*0024*/ 	.byte	0x00, 0xf5, 0x21, 0x00


	//----- nvinfo : EIATTR_SPARSE_MMA_MASK
	.align		4
.L_23:
        /*0028*/ 	.byte	0x03, 0x50
        /*002a*/ 	.short	0x0000


	//----- nvinfo : EIATTR_MAXREG_COUNT
	.align		4
        /*002c*/ 	.byte	0x03, 0x1b
        /*002e*/ 	.short	0x00ff


	//----- nvinfo : EIATTR_MERCURY_ISA_VERSION
	.align		4
        /*0030*/ 	.byte	0x03, 0x5f
        /*0032*/ 	.short	0x0101


	//----- nvinfo : EIATTR_VRC_CTA_INIT_COUNT
	.align		4
        /*0034*/ 	.byte	0x02, 0x4a
	.zero		1
	.zero		1


	//----- nvinfo : EIATTR_EXIT_INSTR_OFFSETS
	.align		4
        /*0038*/ 	.byte	0x04, 0x1c
        /*003a*/ 	.short	(.L_25 - .L_24)


	//   ....[0]....
.L_24:
        /*003c*/ 	.word	0x00000010


	//----- nvinfo : EIATTR_CBANK_PARAM_SIZE
	.align		4
.L_25:
        /*0040*/ 	.byte	0x03, 0x19
        /*0042*/ 	.short	0x0010


	//----- nvinfo : EIATTR_PARAM_CBANK
	.align		4
        /*0044*/ 	.byte	0x04, 0x0a
        /*0046*/ 	.short	(.L_27 - .L_26)
	.align		4
.L_26:
        /*0048*/ 	.word	index@(.nv.constant0._Z9reduce_wsPiS_)
        /*004c*/ 	.short	0x0380
        /*004e*/ 	.short	0x0010


	//----- nvinfo : EIATTR_SW_WAR
	.align		4
.L_27:
        /*0050*/ 	.byte	0x04, 0x36
        /*0052*/ 	.short	(.L_29 - .L_28)
.L_28:
        /*0054*/ 	.word	0x00000008
.L_29:


//--------------------- .nv.info._Z8reduce_aPiS_  --------------------------
	.section	.nv.info._Z8reduce_aPiS_,"",@"SHT_CUDA_INFO"
	.sectionflags	@""
	.align	4


	//----- nvinfo : EIATTR_CUDA_API_VERSION
	.align		4
        /*0000*/ 	.byte	0x04, 0x37
        /*0002*/ 	.short	(.L_31 - .L_30)
.L_30:
        /*0004*/ 	.word	0x00000082


	//----- nvinfo : EIATTR_KPARAM_INFO
	.align		4
.L_31:
        /*0008*/ 	.byte	0x04, 0x17
        /*000a*/ 	.short	(.L_33 - .L_32)
.L_32:
        /*000c*/ 	.word	0x00000000
        /*0010*/ 	.short	0x0001
        /*0012*/ 	.short	0x0008
        /*0014*/ 	.byte	0x00, 0xf5, 0x21, 0x00


	//----- nvinfo : EIATTR_KPARAM_INFO
	.align		4
.L_33:
        /*0018*/ 	.byte	0x04, 0x17
        /*001a*/ 	.short	(.L_35 - .L_34)
.L_34:
        /*001c*/ 	.word	0x00000000
        /*0020*/ 	.short	0x0000
        /*0022*/ 	.short	0x0000
        /*0024*/ 	.byte	0x00, 0xf5, 0x21, 0x00


	//----- nvinfo : EIATTR_SPARSE_MMA_MASK
	.align		4
.L_35:
        /*0028*/ 	.byte	0x03, 0x50
        /*002a*/ 	.short	0x0000


	//----- nvinfo : EIATTR_MAXREG_COUNT
	.align		4
        /*002c*/ 	.byte	0x03, 0x1b
        /*002e*/ 	.short	0x00ff


	//----- nvinfo : EIATTR_MERCURY_ISA_VERSION
	.align		4
        /*0030*/ 	.byte	0x03, 0x5f
        /*0032*/ 	.short	0x0101


	//----- nvinfo : EIATTR_VRC_CTA_INIT_COUNT
	.align		4
        /*0034*/ 	.byte	0x02, 0x4a
	.zero		1
	.zero		1


	//----- nvinfo : EIATTR_EXIT_INSTR_OFFSETS
	.align		4
        /*0038*/ 	.byte	0x04, 0x1c
        /*003a*/ 	.short	(.L_37 - .L_36)


	//   ....[0]....
.L_36:
        /*003c*/ 	.word	0x00000010


	//----- nvinfo : EIATTR_CBANK_PARAM_SIZE
	.align		4
.L_37:
        /*0040*/ 	.byte	0x03, 0x19
        /*0042*/ 	.short	0x0010


	//----- nvinfo : EIATTR_PARAM_CBANK
	.align		4
        /*0044*/ 	.byte	0x04, 0x0a
        /*0046*/ 	.short	(.L_39 - .L_38)
	.align		4
.L_38:
        /*0048*/ 	.word	index@(.nv.constant0._Z8reduce_aPiS_)
        /*004c*/ 	.short	0x0380
        /*004e*/ 	.short	0x0010


	//----- nvinfo : EIATTR_SW_WAR
	.align		4
.L_39:
        /*0050*/ 	.byte	0x04, 0x36
        /*0052*/ 	.short	(.L_41 - .L_40)
.L_40:
        /*0054*/ 	.word	0x00000008
.L_41:


//--------------------- .nv.info._Z10atomic_redPKiPi --------------------------
	.section	.nv.info._Z10atomic_redPKiPi,"",@"SHT_CUDA_INFO"
	.sectionflags	@""
	.align	4


	//----- nvinfo : EIATTR_CUDA_API_VERSION
	.align		4
        /*0000*/ 	.byte	0x04, 0x37
        /*0002*/ 	.short	(.L_43 - .L_42)
.L_42:
        /*0004*/ 	.word	0x00000082


	//----- nvinfo : EIATTR_KPARAM_INFO
	.align		4
.L_43:
        /*0008*/ 	.byte	0x04, 0x17
        /*000a*/ 	.short	(.L_45 - .L_44)
.L_44:
        /*000c*/ 	.word	0x00000000
        /*0010*/ 	.short	0x0001
        /*0012*/ 	.short	0x0008
        /*0014*/ 	.byte	0x00, 0xf5, 0x21, 0x00


	//----- nvinfo : EIATTR_KPARAM_INFO
	.align		4
.L_45:
        /*0018*/ 	.byte	0x04, 0x17
        /*001a*/ 	.short	(.L_47 - .L_46)
.L_46:
        /*001c*/ 	.word	0x00000000
        /*0020*/ 	.short	0x0000
        /*0022*/ 	.short	0x0000
        /*0024*/ 	.byte	0x00, 0xf5, 0x21, 0x00


	//----- nvinfo : EIATTR_SPARSE_MMA_MASK
	.align		4
.L_47:
        /*0028*/ 	.byte	0x03, 0x50
        /*002a*/ 	.short	0x0000


	//----- nvinfo : EIATTR_MAXREG_COUNT
	.align		4
        /*002c*/ 	.byte	0x03, 0x1b
        /*002e*/ 	.short	0x00ff


	//----- nvinfo : EIATTR_MERCURY_ISA_VERSION
	.align		4
        /*0030*/ 	.byte	0x03, 0x5f
        /*0032*/ 	.short	0x0101


	//----- nvinfo : EIATTR_VRC_CTA_INIT_COUNT
	.align		4
        /*0034*/ 	.byte	0x02, 0x4a
	.zero		1
	.zero		1


	//----- nvinfo : EIATTR_EXIT_INSTR_OFFSETS
	.align		4
        /*0038*/ 	.byte	0x04, 0x1c
        /*003a*/ 	.short	(.L_49 - .L_48)


	//   ....[0]....
.L_48:
        /*003c*/ 	.word	0x00000010


	//----- nvinfo : EIATTR_CBANK_PARAM_SIZE
	.align		4
.L_49:
        /*0040*/ 	.byte	0x03, 0x19
        /*0042*/ 	.short	0x0010


	//----- nvinfo : EIATTR_PARAM_CBANK
	.align		4
        /*0044*/ 	.byte	0x04, 0x0a
        /*0046*/ 	.short	(.L_51 - .L_50)
	.align		4
.L_50:
        /*0048*/ 	.word	index@(.nv.constant0._Z10atomic_redPKiPi)
        /*004c*/ 	.short	0x0380
        /*004e*/ 	.short	0x0010


	//----- nvinfo : EIATTR_SW_WAR
	.align		4
.L_51:
        /*0050*/ 	.byte	0x04, 0x36
        /*0052*/ 	.short	(.L_53 - .L_52)
.L_52:
        /*0054*/ 	.word	0x00000008
.L_53:


//--------------------- .nv.callgraph             --------------------------
	.section	.nv.callgraph,"",@"SHT_CUDA_CALLGRAPH"
	.align	4
	.sectionentsize	8
	.align		4
        /*0000*/ 	.word	0x00000000
	.align		4
        /*0004*/ 	.word	0xffffffff
	.align		4
        /*0008*/ 	.word	0x00000000
	.align		4
        /*000c*/ 	.word	0xfffffffe
	.align		4
        /*0010*/ 	.word	0x00000000
	.align		4
        /*0014*/ 	.word	0xfffffffd
	.align		4
        /*0018*/ 	.word	0x00000000
	.align		4
        /*001c*/ 	.word	0xfffffffc


//--------------------- .text._Z9reduce_wsPiS_    --------------------------
	.section	.text._Z9reduce_wsPiS_,"ax",@progbits
	.align	128
        .global         _Z9reduce_wsPiS_
        .type           _Z9reduce_wsPiS_,@function
        .size           _Z9reduce_wsPiS_,(.L_x_3 - _Z9reduce_wsPiS_)
        .other          _Z9reduce_wsPiS_,@"STO_CUDA_ENTRY STV_DEFAULT"
_Z9reduce_wsPiS_:
.text._Z9reduce_wsPiS_:
[----:B------:R-:W-:Y:S01]  /*0000*/  LDC R1, c[0x0][0x37c] ;  /* 0x0000df00ff017b82 */ /* 0x000fe20000000800 */
[----:B------:R-:W-:Y:S05]  /*0010*/  EXIT ;  /* 0x000000000000794d */ /* 0x000fea0003800000 */
.L_x_0:
[----:B------:R-:W-:-:S00]  /*0020*/  BRA `(.L_x_0) ;  /* 0xfffffffc00fc7947 */ /* 0x000fc0000383ffff */
[----:B------:R-:W-:-:S00]  /*0030*/  NOP ;  /* 0x0000000000007918 */ /* 0x000fc00000000000 */
        /* <DEDUP_REMOVED lines=12> */
.L_x_3:


//--------------------- .text._Z8reduce_aPiS_     --------------------------
	.section	.text._Z8reduce_aPiS_,"ax",@progbits
	.align	128
        .global         _Z8reduce_aPiS_
        .type           _Z8reduce_aPiS_,@function
        .size           _Z8reduce_aPiS_,(.L_x_4 - _Z8reduce_aPiS_)
        .other          _Z8reduce_aPiS_,@"STO_CUDA_ENTRY STV_DEFAULT"
_Z8reduce_aPiS_:
.text._Z8reduce_aPiS_:
[----:B------:R-:W-:Y:S01]  /*0000*/  LDC R1, c[0x0][0x37c] ;  /* 0x0000df00ff017b82 */ /* 0x000fe20000000800 */
[----:B------:R-:W-:Y:S05]  /*0010*/  EXIT ;  /* 0x000000000000794d */ /* 0x000fea0003800000 */
.L_x_1:
        /* <DEDUP_REMOVED lines=14> */
.L_x_4:


//--------------------- .text._Z10atomic_redPKiPi --------------------------
	.section	.text._Z10atomic_redPKiPi,"ax",@progbits
	.align	128
        .global         _Z10atomic_redPKiPi
        .type           _Z10atomic_redPKiPi,@function
        .size           _Z10atomic_redPKiPi,(.L_x_5 - _Z10atomic_redPKiPi)
        .other          _Z10atomic_redPKiPi,@"STO_CUDA_ENTRY STV_DEFAULT"
_Z10atomic_redPKiPi:
.text._Z10atomic_redPKiPi:
[----:B------:R-:W-:Y:S01]  /*0000*/  LDC R1, c[0x0][0x37c] ;  /* 0x0000df00ff017b82 */ /* 0x000fe20000000800 */
[----:B------:R-:W-:Y:S05]  /*0010*/  EXIT ;  /* 0x000000000000794d */ /* 0x000fea0003800000 */
.L_x_2:
        /* <DEDUP_REMOVED lines=14> */
.L_x_5:


//--------------------- .nv.shared.reserved.0     --------------------------
	.section	.nv.shared.reserved.0,"aw",@nobits
	.weak		__nv_reservedSMEM_offset_0_alias
	.size		__nv_reservedSMEM_offset_0_alias, 0, 64
	.other		__nv_reservedSMEM_offset_0_alias,@"STO_CUDA_RESERVED_SHARED STV_DEFAULT"
__nv_reservedSMEM_offset_0_alias:
	.zero		0
	.zero		64


//--------------------- .nv.constant0._Z9reduce_wsPiS_ --------------------------
	.section	.nv.constant0._Z9reduce_wsPiS_,"a",@progbits
	.sectionflags	@""
	.align	4
.nv.constant0._Z9reduce_wsPiS_:
	.zero		912


//--------------------- .nv.constant0._Z8reduce_aPiS_ --------------------------
	.section	.nv.constant0._Z8reduce_aPiS_,"a",@progbits
	.sectionflags	@""
	.align	4
.nv.constant0._Z8reduce_aPiS_:
	.zero		912


//--------------------- .nv.constant0._Z10atomic_redPKiPi --------------------------
	.section	.nv.constant0._Z10atomic_redPKiPi,"a",@progbits
	.sectionflags	@""
	.align	4
.nv.constant0._Z10atomic_redPKiPi:
	.zero		912


//--------------------- SYMBOLS --------------------------

	.type		.nv.reservedSmem.offset0,@object
	.size		.nv.reservedSmem.offset0,0x4
